//
// Generated by NVIDIA NVVM Compiler
//
// Compiler Build ID: CL-36424714
// Cuda compilation tools, release 13.0, V13.0.88
// Based on NVVM 20.0.0
//

.version 9.0
.target sm_100
.address_size 64

	// .globl	_Z11cuda_recordPfS_Pii

.visible .entry _Z11cuda_recordPfS_Pii(
	.param .u64 .ptr .align 1 _Z11cuda_recordPfS_Pii_param_0,
	.param .u64 .ptr .align 1 _Z11cuda_recordPfS_Pii_param_1,
	.param .u64 .ptr .align 1 _Z11cuda_recordPfS_Pii_param_2,
	.param .u32 _Z11cuda_recordPfS_Pii_param_3
)
{
	.reg .pred 	%p<2>;
	.reg .b32 	%r<7>;
	.reg .b32 	%f<2>;
	.reg .b64 	%rd<12>;

	ld.param.u64 	%rd1, [_Z11cuda_recordPfS_Pii_param_0];
	ld.param.u64 	%rd2, [_Z11cuda_recordPfS_Pii_param_1];
	ld.param.u64 	%rd3, [_Z11cuda_recordPfS_Pii_param_2];
	ld.param.u32 	%r2, [_Z11cuda_recordPfS_Pii_param_3];
	mov.u32 	%r3, %tid.x;
	mov.u32 	%r4, %ntid.x;
	mov.u32 	%r5, %ctaid.x;
	mad.lo.s32 	%r1, %r4, %r5, %r3;
	setp.ge.s32 	%p1, %r1, %r2;
	@%p1 bra 	$L__BB0_2;
	cvta.to.global.u64 	%rd4, %rd3;
	cvta.to.global.u64 	%rd5, %rd1;
	cvta.to.global.u64 	%rd6, %rd2;
	mul.wide.s32 	%rd7, %r1, 4;
	add.s64 	%rd8, %rd4, %rd7;
	ld.global.u32 	%r6, [%rd8];
	mul.wide.s32 	%rd9, %r6, 4;
	add.s64 	%rd10, %rd5, %rd9;
	ld.global.f32 	%f1, [%rd10];
	add.s64 	%rd11, %rd6, %rd7;
	st.global.f32 	[%rd11], %f1;
$L__BB0_2:
	ret;

}


// ===== COMPILED SASS (sm_100) =====

	.target	sm_100

	.elftype	@"ET_EXEC"


//--------------------- .note.nv.tkinfo           --------------------------
	.section	.note.nv.tkinfo,"",@"SHT_NOTE"
	.sectionflags	@"SHF_NOTE_NV_TKINFO"
	.tkinfo
        /*0018*/ 	.word	0x00000002
        /*0030*/ 	.string	""
        /*0030*/ 	.string	"ptxas"
        /*0030*/ 	.string	"Cuda compilation tools, release 13.0, V13.0.88"
        /*0030*/ 	.string	"Build cuda_13.0.r13.0/compiler.36424714_0"
        /*0030*/ 	.string	"-arch sm_100 -m 64 "



//--------------------- .note.nv.cuinfo           --------------------------
	.section	.note.nv.cuinfo,"",@"SHT_NOTE"
	.sectionflags	@"SHF_NOTE_NV_CUINFO"
        /*0018*/ 	.short	0x0002
        /*001a*/ 	.short	0x0064
        /*001c*/ 	.short	0x0082
	.zero		2


//--------------------- .nv.info                  --------------------------
	.section	.nv.info,"",@"SHT_CUDA_INFO"
	.align	4


	//----- nvinfo : EIATTR_REGCOUNT
	.align		4
        /*0000*/ 	.byte	0x04, 0x2f
        /*0002*/ 	.short	(.L_1 - .L_0)
	.align		4
.L_0:
        /*0004*/ 	.word	index@(_Z11cuda_recordPfS_Pii)
        /*0008*/ 	.word	0x0000000c


	//----- nvinfo : EIATTR_FRAME_SIZE
	.align		4
.L_1:
        /*000c*/ 	.byte	0x04, 0x11
        /*000e*/ 	.short	(.L_3 - .L_2)
	.align		4
.L_2:
        /*0010*/ 	.word	index@(_Z11cuda_recordPfS_Pii)
        /*0014*/ 	.word	0x00000000


	//----- nvinfo : EIATTR_MIN_STACK_SIZE
	.align		4
.L_3:
        /*0018*/ 	.byte	0x04, 0x12
        /*001a*/ 	.short	(.L_5 - .L_4)
	.align		4
.L_4:
        /*001c*/ 	.word	index@(_Z11cuda_recordPfS_Pii)
        /*0020*/ 	.word	0x00000000
.L_5:


//--------------------- .nv.compat                --------------------------
	.section	.nv.compat,"",@"SHT_CUDA_COMPAT_INFO"
	.align	4
        /*0000*/ 	.byte	0x02, 0x09, 0x00, 0x00, 0x02, 0x02, 0x01, 0x00, 0x02, 0x05, 0x05, 0x00, 0x03, 0x07, 0x01, 0x01
        /*0010*/ 	.byte	0x02, 0x03, 0x00, 0x00, 0x02, 0x06, 0x01, 0x00, 0x04, 0x0b, 0x08, 0x00, 0x09, 0x00, 0x00, 0x00
        /*0020*/ 	.byte	0x00, 0x00, 0x00, 0x00


//--------------------- .nv.info._Z11cuda_recordPfS_Pii --------------------------
	.section	.nv.info._Z11cuda_recordPfS_Pii,"",@"SHT_CUDA_INFO"
	.sectionflags	@""
	.align	4


	//----- nvinfo : EIATTR_CUDA_API_VERSION
	.align		4
        /*0000*/ 	.byte	0x04, 0x37
        /*0002*/ 	.short	(.L_7 - .L_6)
.L_6:
        /*0004*/ 	.word	0x00000082


	//----- nvinfo : EIATTR_KPARAM_INFO
	.align		4
.L_7:
        /*0008*/ 	.byte	0x04, 0x17
        /*000a*/ 	.short	(.L_9 - .L_8)
.L_8:
        /*000c*/ 	.word	0x00000000
        /*0010*/ 	.short	0x0003
        /*0012*/ 	.short	0x0018
        /*0014*/ 	.byte	0x00, 0xf0, 0x11, 0x00


	//----- nvinfo : EIATTR_KPARAM_INFO
	.align		4
.L_9:
        /*0018*/ 	.byte	0x04, 0x17
        /*001a*/ 	.short	(.L_11 - .L_10)
.L_10:
        /*001c*/ 	.word	0x00000000
        /*0020*/ 	.short	0x0002
        /*0022*/ 	.short	0x0010
        /*0024*/ 	.byte	0x00, 0xf5, 0x21, 0x00


	//----- nvinfo : EIATTR_KPARAM_INFO
	.align		4
.L_11:
        /*0028*/ 	.byte	0x04, 0x17
        /*002a*/ 	.short	(.L_13 - .L_12)
.L_12:
        /*002c*/ 	.word	0x00000000
        /*0030*/ 	.short	0x0001
        /*0032*/ 	.short	0x0008
        /*0034*/ 	.byte	0x00, 0xf5, 0x21, 0x00


	//----- nvinfo : EIATTR_KPARAM_INFO
	.align		4
.L_13:
        /*0038*/ 	.byte	0x04, 0x17
        /*003a*/ 	.short	(.L_15 - .L_14)
.L_14:
        /*003c*/ 	.word	0x00000000
        /*0040*/ 	.short	0x0000
        /*0042*/ 	.short	0x0000
        /*0044*/ 	.byte	0x00, 0xf5, 0x21, 0x00


	//----- nvinfo : EIATTR_SPARSE_MMA_MASK
	.align		4
.L_15:
        /*0048*/ 	.byte	0x03, 0x50
        /*004a*/ 	.short	0x0000


	//----- nvinfo : EIATTR_MAXREG_COUNT
	.align		4
        /*004c*/ 	.byte	0x03, 0x1b
        /*004e*/ 	.short	0x00ff


	//----- nvinfo : EIATTR_MERCURY_ISA_VERSION
	.align		4
        /*0050*/ 	.byte	0x03, 0x5f
        /*0052*/ 	.short	0x0101


	//----- nvinfo : EIATTR_VRC_CTA_INIT_COUNT
	.align		4
        /*0054*/ 	.byte	0x02, 0x4a
	.zero		1
	.zero		1


	//----- nvinfo : EIATTR_EXIT_INSTR_OFFSETS
	.align		4
        /*0058*/ 	.byte	0x04, 0x1c
        /*005a*/ 	.short	(.L_17 - .L_16)


	//   ....[0]....
.L_16:
        /*005c*/ 	.word	0x00000070


	//   ....[1]....
        /*0060*/ 	.word	0x00000120


	//----- nvinfo : EIATTR_CBANK_PARAM_SIZE
	.align		4
.L_17:
        /*0064*/ 	.byte	0x03, 0x19
        /*0066*/ 	.short	0x001c


	//----- nvinfo : EIATTR_PARAM_CBANK
	.align		4
        /*0068*/ 	.byte	0x04, 0x0a
        /*006a*/ 	.short	(.L_19 - .L_18)
	.align		4
.L_18:
        /*006c*/ 	.word	index@(.nv.constant0._Z11cuda_recordPfS_Pii)
        /*0070*/ 	.short	0x0380
        /*0072*/ 	.short	0x001c


	//----- nvinfo : EIATTR_SW_WAR
	.align		4
.L_19:
        /*0074*/ 	.byte	0x04, 0x36
        /*0076*/ 	.short	(.L_21 - .L_20)
.L_20:
        /*0078*/ 	.word	0x00000008
.L_21:


//--------------------- .nv.callgraph             --------------------------
	.section	.nv.callgraph,"",@"SHT_CUDA_CALLGRAPH"
	.align	4
	.sectionentsize	8
	.align		4
        /*0000*/ 	.word	0x00000000
	.align		4
        /*0004*/ 	.word	0xffffffff
	.align		4
        /*0008*/ 	.word	0x00000000
	.align		4
        /*000c*/ 	.word	0xfffffffe
	.align		4
        /*0010*/ 	.word	0x00000000
	.align		4
        /*0014*/ 	.word	0xfffffffd
	.align		4
        /*0018*/ 	.word	0x00000000
	.align		4
        /*001c*/ 	.word	0xfffffffc


//--------------------- .text._Z11cuda_recordPfS_Pii --------------------------
	.section	.text._Z11cuda_recordPfS_Pii,"ax",@progbits
	.align	128
        .global         _Z11cuda_recordPfS_Pii
        .type           _Z11cuda_recordPfS_Pii,@function
        .size           _Z11cuda_recordPfS_Pii,(.L_x_1 - _Z11cuda_recordPfS_Pii)
        .other          _Z11cuda_recordPfS_Pii,@"STO_CUDA_ENTRY STV_DEFAULT"
_Z11cuda_recordPfS_Pii:
.text._Z11cuda_recordPfS_Pii:
[----:B------:R-:W-:Y:S01]  /*0000*/  LDC R1, c[0x0][0x37c] ;  /* 0x0000df00ff017b82 */ /* 0x000fe20000000800 */
[----:B------:R-:W0:Y:S01]  /*0010*/  S2R R9, SR_TID.X ;  /* 0x0000000000097919 */ /* 0x000e220000002100 */
[----:B------:R-:W0:Y:S01]  /*0020*/  LDCU UR4, c[0x0][0x360] ;  /* 0x00006c00ff0477ac */ /* 0x000e220008000800 */
[----:B------:R-:W0:Y:S01]  /*0030*/  S2R R0, SR_CTAID.X ;  /* 0x0000000000007919 */ /* 0x000e220000002500 */
[----:B------:R-:W1:Y:S01]  /*0040*/  LDCU UR5, c[0x0][0x398] ;  /* 0x00007300ff0577ac */ /* 0x000e620008000800 */
[----:B0-----:R-:W-:-:S05]  /*0050*/  IMAD R9, R0, UR4, R9 ;  /* 0x0000000400097c24 */ /* 0x001fca000f8e0209 */
[----:B-1----:R-:W-:-:S13]  /*0060*/  ISETP.GE.AND P0, PT, R9, UR5, PT ;  /* 0x0000000509007c0c */ /* 0x002fda000bf06270 */
[----:B------:R-:W-:Y:S05]  /*0070*/  @P0 EXIT ;  /* 0x000000000000094d */ /* 0x000fea0003800000 */
[----:B------:R-:W0:Y:S01]  /*0080*/  LDC.64 R2, c[0x0][0x390] ;  /* 0x0000e400ff027b82 */ /* 0x000e220000000a00 */
[----:B------:R-:W1:Y:S07]  /*0090*/  LDCU.64 UR4, c[0x0][0x358] ;  /* 0x00006b00ff0477ac */ /* 0x000e6e0008000a00 */
[----:B------:R-:W2:Y:S08]  /*00a0*/  LDC.64 R4, c[0x0][0x380] ;  /* 0x0000e000ff047b82 */ /* 0x000eb00000000a00 */
[----:B------:R-:W3:Y:S01]  /*00b0*/  LDC.64 R6, c[0x0][0x388] ;  /* 0x0000e200ff067b82 */ /* 0x000ee20000000a00 */
[----:B0-----:R-:W-:-:S06]  /*00c0*/  IMAD.WIDE R2, R9, 0x4, R2 ;  /* 0x0000000409027825 */ /* 0x001fcc00078e0202 */
[----:B-1----:R-:W2:Y:S02]  /*00d0*/  LDG.E R3, desc[UR4][R2.64] ;  /* 0x0000000402037981 */ /* 0x002ea4000c1e1900 */
[----:B--2---:R-:W-:-:S06]  /*00e0*/  IMAD.WIDE R4, R3, 0x4, R4 ;  /* 0x0000000403047825 */ /* 0x004fcc00078e0204 */
[----:B------:R-:W2:Y:S01]  /*00f0*/  LDG.E R5, desc[UR4][R4.64] ;  /* 0x0000000404057981 */ /* 0x000ea2000c1e1900 */
[----:B---3--:R-:W-:-:S05]  /*0100*/  IMAD.WIDE R6, R9, 0x4, R6 ;  /* 0x0000000409067825 */ /* 0x008fca00078e0206 */
[----:B--2---:R-:W-:Y:S01]  /*0110*/  STG.E desc[UR4][R6.64], R5 ;  /* 0x0000000506007986 */ /* 0x004fe2000c101904 */
[----:B------:R-:W-:Y:S05]  /*0120*/  EXIT ;  /* 0x000000000000794d */ /* 0x000fea0003800000 */
.L_x_0:
[----:B------:R-:W-:-:S00]  /*0130*/  BRA `(.L_x_0) ;  /* 0xfffffffc00fc7947 */ /* 0x000fc0000383ffff */
[----:B------:R-:W-:-:S00]  /*0140*/  NOP ;  /* 0x0000000000007918 */ /* 0x000fc00000000000 */
        /* <DEDUP_REMOVED lines=11> */
.L_x_1:


//--------------------- .nv.shared.reserved.0     --------------------------
	.section	.nv.shared.reserved.0,"aw",@nobits
	.weak		__nv_reservedSMEM_offset_0_alias
	.size		__nv_reservedSMEM_offset_0_alias, 0, 64
	.other		__nv_reservedSMEM_offset_0_alias,@"STO_CUDA_RESERVED_SHARED STV_DEFAULT"
__nv_reservedSMEM_offset_0_alias:
	.zero		0
	.zero		64


//--------------------- .nv.constant0._Z11cuda_recordPfS_Pii --------------------------
	.section	.nv.constant0._Z11cuda_recordPfS_Pii,"a",@progbits
	.sectionflags	@""
	.align	4
.nv.constant0._Z11cuda_recordPfS_Pii:
	.zero		924


//--------------------- SYMBOLS --------------------------

	.type		.nv.reservedSmem.offset0,@object
	.size		.nv.reservedSmem.offset0,0x4
